//
// Generated by NVIDIA NVVM Compiler
//
// Compiler Build ID: CL-36424714
// Cuda compilation tools, release 13.0, V13.0.88
// Based on NVVM 20.0.0
//

.version 9.0
.target sm_100
.address_size 64

	// .globl	_Z16computeHistogramPyiS_
// _ZZ16computeHistogramPyiS_E10sharedData has been demoted

.visible .entry _Z16computeHistogramPyiS_(
	.param .u64 .ptr .align 1 _Z16computeHistogramPyiS__param_0,
	.param .u32 _Z16computeHistogramPyiS__param_1,
	.param .u64 .ptr .align 1 _Z16computeHistogramPyiS__param_2
)
{
	.reg .pred 	%p<5>;
	.reg .b32 	%r<16>;
	.reg .b64 	%rd<17>;
	// demoted variable
	.shared .align 8 .b8 _ZZ16computeHistogramPyiS_E10sharedData[8192];
	ld.param.u64 	%rd2, [_Z16computeHistogramPyiS__param_0];
	ld.param.u64 	%rd1, [_Z16computeHistogramPyiS__param_2];
	cvta.to.global.u64 	%rd3, %rd2;
	mov.u32 	%r6, %ctaid.x;
	mov.u32 	%r15, %ntid.x;
	mul.lo.s32 	%r7, %r15, %r6;
	shl.b32 	%r8, %r7, 1;
	mov.u32 	%r2, %tid.x;
	add.s32 	%r9, %r8, %r2;
	mul.wide.s32 	%rd4, %r9, 8;
	add.s64 	%rd5, %rd3, %rd4;
	ld.global.u64 	%rd6, [%rd5];
	shl.b32 	%r10, %r2, 3;
	mov.u32 	%r11, _ZZ16computeHistogramPyiS_E10sharedData;
	add.s32 	%r3, %r11, %r10;
	shl.b32 	%r12, %r15, 3;
	cvt.u64.u32 	%rd7, %r12;
	add.s64 	%rd8, %rd5, %rd7;
	ld.global.u64 	%rd9, [%rd8];
	add.s64 	%rd10, %rd9, %rd6;
	st.shared.u64 	[%r3], %rd10;
	bar.sync 	0;
	setp.lt.u32 	%p1, %r15, 2;
	@%p1 bra 	$L__BB0_4;
$L__BB0_1:
	shr.u32 	%r5, %r15, 1;
	setp.ge.u32 	%p2, %r2, %r5;
	@%p2 bra 	$L__BB0_3;
	shl.b32 	%r13, %r5, 3;
	add.s32 	%r14, %r3, %r13;
	ld.shared.u64 	%rd11, [%r14];
	ld.shared.u64 	%rd12, [%r3];
	add.s64 	%rd13, %rd12, %rd11;
	st.shared.u64 	[%r3], %rd13;
$L__BB0_3:
	bar.sync 	0;
	setp.gt.u32 	%p3, %r15, 3;
	mov.u32 	%r15, %r5;
	@%p3 bra 	$L__BB0_1;
$L__BB0_4:
	setp.ne.s32 	%p4, %r2, 0;
	@%p4 bra 	$L__BB0_6;
	ld.shared.u64 	%rd14, [_ZZ16computeHistogramPyiS_E10sharedData];
	cvta.to.global.u64 	%rd15, %rd1;
	atom.global.add.u64 	%rd16, [%rd15], %rd14;
$L__BB0_6:
	ret;

}


// ===== COMPILED SASS (sm_100) =====

	.target	sm_100

	.elftype	@"ET_EXEC"


//--------------------- .note.nv.tkinfo           --------------------------
	.section	.note.nv.tkinfo,"",@"SHT_NOTE"
	.sectionflags	@"SHF_NOTE_NV_TKINFO"
	.tkinfo
        /*0018*/ 	.word	0x00000002
        /*0030*/ 	.string	""
        /*0030*/ 	.string	"ptxas"
        /*0030*/ 	.string	"Cuda compilation tools, release 13.0, V13.0.88"
        /*0030*/ 	.string	"Build cuda_13.0.r13.0/compiler.36424714_0"
        /*0030*/ 	.string	"-arch sm_100 -m 64 "



//--------------------- .note.nv.cuinfo           --------------------------
	.section	.note.nv.cuinfo,"",@"SHT_NOTE"
	.sectionflags	@"SHF_NOTE_NV_CUINFO"
        /*0018*/ 	.short	0x0002
        /*001a*/ 	.short	0x0064
        /*001c*/ 	.short	0x0082
	.zero		2


//--------------------- .nv.info                  --------------------------
	.section	.nv.info,"",@"SHT_CUDA_INFO"
	.align	4


	//----- nvinfo : EIATTR_REGCOUNT
	.align		4
        /*0000*/ 	.byte	0x04, 0x2f
        /*0002*/ 	.short	(.L_1 - .L_0)
	.align		4
.L_0:
        /*0004*/ 	.word	index@(_Z16computeHistogramPyiS_)
        /*0008*/ 	.word	0x00000010


	//----- nvinfo : EIATTR_FRAME_SIZE
	.align		4
.L_1:
        /*000c*/ 	.byte	0x04, 0x11
        /*000e*/ 	.short	(.L_3 - .L_2)
	.align		4
.L_2:
        /*0010*/ 	.word	index@(_Z16computeHistogramPyiS_)
        /*0014*/ 	.word	0x00000000


	//----- nvinfo : EIATTR_MIN_STACK_SIZE
	.align		4
.L_3:
        /*0018*/ 	.byte	0x04, 0x12
        /*001a*/ 	.short	(.L_5 - .L_4)
	.align		4
.L_4:
        /*001c*/ 	.word	index@(_Z16computeHistogramPyiS_)
        /*0020*/ 	.word	0x00000000
.L_5:


//--------------------- .nv.compat                --------------------------
	.section	.nv.compat,"",@"SHT_CUDA_COMPAT_INFO"
	.align	4
        /*0000*/ 	.byte	0x02, 0x09, 0x00, 0x00, 0x02, 0x02, 0x01, 0x00, 0x02, 0x05, 0x05, 0x00, 0x03, 0x07, 0x01, 0x01
        /*0010*/ 	.byte	0x02, 0x03, 0x00, 0x00, 0x02, 0x06, 0x01, 0x00, 0x04, 0x0b, 0x08, 0x00, 0x09, 0x00, 0x00, 0x00
        /*0020*/ 	.byte	0x00, 0x00, 0x00, 0x00


//--------------------- .nv.info._Z16computeHistogramPyiS_ --------------------------
	.section	.nv.info._Z16computeHistogramPyiS_,"",@"SHT_CUDA_INFO"
	.sectionflags	@""
	.align	4


	//----- nvinfo : EIATTR_CUDA_API_VERSION
	.align		4
        /*0000*/ 	.byte	0x04, 0x37
        /*0002*/ 	.short	(.L_7 - .L_6)
.L_6:
        /*0004*/ 	.word	0x00000082


	//----- nvinfo : EIATTR_KPARAM_INFO
	.align		4
.L_7:
        /*0008*/ 	.byte	0x04, 0x17
        /*000a*/ 	.short	(.L_9 - .L_8)
.L_8:
        /*000c*/ 	.word	0x00000000
        /*0010*/ 	.short	0x0002
        /*0012*/ 	.short	0x0010
        /*0014*/ 	.byte	0x00, 0xf5, 0x21, 0x00


	//----- nvinfo : EIATTR_KPARAM_INFO
	.align		4
.L_9:
        /*0018*/ 	.byte	0x04, 0x17
        /*001a*/ 	.short	(.L_11 - .L_10)
.L_10:
        /*001c*/ 	.word	0x00000000
        /*0020*/ 	.short	0x0001
        /*0022*/ 	.short	0x0008
        /*0024*/ 	.byte	0x00, 0xf0, 0x11, 0x00


	//----- nvinfo : EIATTR_KPARAM_INFO
	.align		4
.L_11:
        /*0028*/ 	.byte	0x04, 0x17
        /*002a*/ 	.short	(.L_13 - .L_12)
.L_12:
        /*002c*/ 	.word	0x00000000
        /*0030*/ 	.short	0x0000
        /*0032*/ 	.short	0x0000
        /*0034*/ 	.byte	0x00, 0xf5, 0x21, 0x00


	//----- nvinfo : EIATTR_SPARSE_MMA_MASK
	.align		4
.L_13:
        /*0038*/ 	.byte	0x03, 0x50
        /*003a*/ 	.short	0x0000


	//----- nvinfo : EIATTR_MAXREG_COUNT
	.align		4
        /*003c*/ 	.byte	0x03, 0x1b
        /*003e*/ 	.short	0x00ff


	//----- nvinfo : EIATTR_NUM_BARRIERS
	.align		4
        /*0040*/ 	.byte	0x02, 0x4c
        /*0042*/ 	.byte	0x01
	.zero		1


	//----- nvinfo : EIATTR_MERCURY_ISA_VERSION
	.align		4
        /*0044*/ 	.byte	0x03, 0x5f
        /*0046*/ 	.short	0x0101


	//----- nvinfo : EIATTR_VRC_CTA_INIT_COUNT
	.align		4
        /*0048*/ 	.byte	0x02, 0x4a
	.zero		1
	.zero		1


	//----- nvinfo : EIATTR_EXIT_INSTR_OFFSETS
	.align		4
        /*004c*/ 	.byte	0x04, 0x1c
        /*004e*/ 	.short	(.L_15 - .L_14)


	//   ....[0]....
.L_14:
        /*0050*/ 	.word	0x00000250


	//   ....[1]....
        /*0054*/ 	.word	0x000002c0


	//----- nvinfo : EIATTR_CBANK_PARAM_SIZE
	.align		4
.L_15:
        /*0058*/ 	.byte	0x03, 0x19
        /*005a*/ 	.short	0x0018


	//----- nvinfo : EIATTR_PARAM_CBANK
	.align		4
        /*005c*/ 	.byte	0x04, 0x0a
        /*005e*/ 	.short	(.L_17 - .L_16)
	.align		4
.L_16:
        /*0060*/ 	.word	index@(.nv.constant0._Z16computeHistogramPyiS_)
        /*0064*/ 	.short	0x0380
        /*0066*/ 	.short	0x0018


	//----- nvinfo : EIATTR_SW_WAR
	.align		4
.L_17:
        /*0068*/ 	.byte	0x04, 0x36
        /*006a*/ 	.short	(.L_19 - .L_18)
.L_18:
        /*006c*/ 	.word	0x00000008
.L_19:


//--------------------- .nv.callgraph             --------------------------
	.section	.nv.callgraph,"",@"SHT_CUDA_CALLGRAPH"
	.align	4
	.sectionentsize	8
	.align		4
        /*0000*/ 	.word	0x00000000
	.align		4
        /*0004*/ 	.word	0xffffffff
	.align		4
        /*0008*/ 	.word	0x00000000
	.align		4
        /*000c*/ 	.word	0xfffffffe
	.align		4
        /*0010*/ 	.word	0x00000000
	.align		4
        /*0014*/ 	.word	0xfffffffd
	.align		4
        /*0018*/ 	.word	0x00000000
	.align		4
        /*001c*/ 	.word	0xfffffffc


//--------------------- .text._Z16computeHistogramPyiS_ --------------------------
	.section	.text._Z16computeHistogramPyiS_,"ax",@progbits
	.align	128
        .global         _Z16computeHistogramPyiS_
        .type           _Z16computeHistogramPyiS_,@function
        .size           _Z16computeHistogramPyiS_,(.L_x_3 - _Z16computeHistogramPyiS_)
        .other          _Z16computeHistogramPyiS_,@"STO_CUDA_ENTRY STV_DEFAULT"
_Z16computeHistogramPyiS_:
.text._Z16computeHistogramPyiS_:
[----:B------:R-:W-:Y:S01]  /*0000*/  LDC R1, c[0x0][0x37c] ;  /* 0x0000df00ff017b82 */ /* 0x000fe20000000800 */
[----:B------:R-:W0:Y:S07]  /*0010*/  S2R R13, SR_TID.X ;  /* 0x00000000000d7919 */ /* 0x000e2e0000002100 */
[----:B------:R-:W1:Y:S01]  /*0020*/  S2UR UR4, SR_CTAID.X ;  /* 0x00000000000479c3 */ /* 0x000e620000002500 */
[----:B------:R-:W2:Y:S07]  /*0030*/  LDCU.64 UR6, c[0x0][0x358] ;  /* 0x00006b00ff0677ac */ /* 0x000eae0008000a00 */
[----:B------:R-:W1:Y:S08]  /*0040*/  LDC R11, c[0x0][0x360] ;  /* 0x0000d800ff0b7b82 */ /* 0x000e700000000800 */
[----:B------:R-:W3:Y:S01]  /*0050*/  LDC.64 R2, c[0x0][0x380] ;  /* 0x0000e000ff027b82 */ /* 0x000ee20000000a00 */
[----:B-1----:R-:W-:-:S04]  /*0060*/  IMAD R0, R11, UR4, RZ ;  /* 0x000000040b007c24 */ /* 0x002fc8000f8e02ff */
[----:B0-----:R-:W-:-:S04]  /*0070*/  IMAD R5, R0, 0x2, R13 ;  /* 0x0000000200057824 */ /* 0x001fc800078e020d */
[----:B---3--:R-:W-:-:S03]  /*0080*/  IMAD.WIDE R2, R5, 0x8, R2 ;  /* 0x0000000805027825 */ /* 0x008fc600078e0202 */
[----:B------:R-:W-:-:S05]  /*0090*/  LEA R4, P0, R11, R2, 0x3 ;  /* 0x000000020b047211 */ /* 0x000fca00078018ff */
[----:B------:R-:W-:Y:S02]  /*00a0*/  IMAD.X R5, RZ, RZ, R3, P0 ;  /* 0x000000ffff057224 */ /* 0x000fe400000e0603 */
[----:B--2---:R-:W2:Y:S04]  /*00b0*/  LDG.E.64 R2, desc[UR6][R2.64] ;  /* 0x0000000602027981 */ /* 0x004ea8000c1e1b00 */
[----:B------:R-:W2:Y:S01]  /*00c0*/  LDG.E.64 R4, desc[UR6][R4.64] ;  /* 0x0000000604047981 */ /* 0x000ea2000c1e1b00 */
[----:B------:R-:W0:Y:S01]  /*00d0*/  S2UR UR5, SR_CgaCtaId ;  /* 0x00000000000579c3 */ /* 0x000e220000008800 */
[----:B------:R-:W-:Y:S01]  /*00e0*/  UMOV UR4, 0x400 ;  /* 0x0000040000047882 */ /* 0x000fe20000000000 */
[----:B------:R-:W-:Y:S01]  /*00f0*/  ISETP.GE.U32.AND P1, PT, R11, 0x2, PT ;  /* 0x000000020b00780c */ /* 0x000fe20003f26070 */
[----:B0-----:R-:W-:-:S06]  /*0100*/  ULEA UR4, UR5, UR4, 0x18 ;  /* 0x0000000405047291 */ /* 0x001fcc000f8ec0ff */
[----:B------:R-:W-:Y:S02]  /*0110*/  LEA R9, R13, UR4, 0x3 ;  /* 0x000000040d097c11 */ /* 0x000fe4000f8e18ff */
[----:B--2---:R-:W-:-:S05]  /*0120*/  IADD3 R6, P0, PT, R2, R4, RZ ;  /* 0x0000000402067210 */ /* 0x004fca0007f1e0ff */
[----:B------:R-:W-:Y:S01]  /*0130*/  IMAD.X R7, R3, 0x1, R5, P0 ;  /* 0x0000000103077824 */ /* 0x000fe200000e0605 */
[----:B------:R-:W-:-:S04]  /*0140*/  ISETP.NE.AND P0, PT, R13, RZ, PT ;  /* 0x000000ff0d00720c */ /* 0x000fc80003f05270 */
[----:B------:R0:W-:Y:S01]  /*0150*/  STS.64 [R9], R6 ;  /* 0x0000000609007388 */ /* 0x0001e20000000a00 */
[----:B------:R-:W-:Y:S06]  /*0160*/  BAR.SYNC.DEFER_BLOCKING 0x0 ;  /* 0x0000000000007b1d */ /* 0x000fec0000010000 */
[----:B------:R-:W-:Y:S05]  /*0170*/  @!P1 BRA `(.L_x_0) ;  /* 0x0000000000349947 */ /* 0x000fea0003800000 */
[----:B------:R-:W-:-:S07]  /*0180*/  IMAD.MOV.U32 R0, RZ, RZ, R11 ;  /* 0x000000ffff007224 */ /* 0x000fce00078e000b */
.L_x_1:
[----:B------:R-:W-:-:S04]  /*0190*/  SHF.R.U32.HI R8, RZ, 0x1, R0 ;  /* 0x00000001ff087819 */ /* 0x000fc80000011600 */
[----:B------:R-:W-:-:S13]  /*01a0*/  ISETP.GE.U32.AND P1, PT, R13, R8, PT ;  /* 0x000000080d00720c */ /* 0x000fda0003f26070 */
[----:B0-----:R-:W-:Y:S01]  /*01b0*/  @!P1 IMAD R6, R8, 0x8, R9 ;  /* 0x0000000808069824 */ /* 0x001fe200078e0209 */
[----:B------:R-:W-:Y:S04]  /*01c0*/  @!P1 LDS.64 R4, [R9] ;  /* 0x0000000009049984 */ /* 0x000fe80000000a00 */
[----:B------:R-:W0:Y:S02]  /*01d0*/  @!P1 LDS.64 R2, [R6] ;  /* 0x0000000006029984 */ /* 0x000e240000000a00 */
[----:B0-----:R-:W-:-:S05]  /*01e0*/  @!P1 IADD3 R2, P2, PT, R2, R4, RZ ;  /* 0x0000000402029210 */ /* 0x001fca0007f5e0ff */
[----:B------:R-:W-:-:S05]  /*01f0*/  @!P1 IMAD.X R3, R3, 0x1, R5, P2 ;  /* 0x0000000103039824 */ /* 0x000fca00010e0605 */
[----:B------:R1:W-:Y:S01]  /*0200*/  @!P1 STS.64 [R9], R2 ;  /* 0x0000000209009388 */ /* 0x0003e20000000a00 */
[----:B------:R-:W-:Y:S01]  /*0210*/  BAR.SYNC.DEFER_BLOCKING 0x0 ;  /* 0x0000000000007b1d */ /* 0x000fe20000010000 */
[----:B------:R-:W-:Y:S01]  /*0220*/  ISETP.GT.U32.AND P1, PT, R0, 0x3, PT ;  /* 0x000000030000780c */ /* 0x000fe20003f24070 */
[----:B------:R-:W-:-:S12]  /*0230*/  IMAD.MOV.U32 R0, RZ, RZ, R8 ;  /* 0x000000ffff007224 */ /* 0x000fd800078e0008 */
[----:B-1----:R-:W-:Y:S05]  /*0240*/  @P1 BRA `(.L_x_1) ;  /* 0xfffffffc00d01947 */ /* 0x002fea000383ffff */
.L_x_0:
[----:B------:R-:W-:Y:S05]  /*0250*/  @P0 EXIT ;  /* 0x000000000000094d */ /* 0x000fea0003800000 */
[----:B------:R-:W1:Y:S01]  /*0260*/  S2UR UR5, SR_CgaCtaId ;  /* 0x00000000000579c3 */ /* 0x000e620000008800 */
[----:B------:R-:W-:-:S07]  /*0270*/  UMOV UR4, 0x400 ;  /* 0x0000040000047882 */ /* 0x000fce0000000000 */
[----:B------:R-:W2:Y:S01]  /*0280*/  LDC.64 R4, c[0x0][0x390] ;  /* 0x0000e400ff047b82 */ /* 0x000ea20000000a00 */
[----:B-1----:R-:W-:-:S09]  /*0290*/  ULEA UR4, UR5, UR4, 0x18 ;  /* 0x0000000405047291 */ /* 0x002fd2000f8ec0ff */
[----:B------:R-:W2:Y:S04]  /*02a0*/  LDS.64 R2, [UR4] ;  /* 0x00000004ff027984 */ /* 0x000ea80008000a00 */
[----:B--2---:R-:W-:Y:S01]  /*02b0*/  REDG.E.ADD.64.STRONG.GPU desc[UR6][R4.64], R2 ;  /* 0x000000020400798e */ /* 0x004fe2000c12e506 */
[----:B------:R-:W-:Y:S05]  /*02c0*/  EXIT ;  /* 0x000000000000794d */ /* 0x000fea0003800000 */
.L_x_2:
[----:B------:R-:W-:-:S00]  /*02d0*/  BRA `(.L_x_2) ;  /* 0xfffffffc00fc7947 */ /* 0x000fc0000383ffff */
[----:B------:R-:W-:-:S00]  /*02e0*/  NOP ;  /* 0x0000000000007918 */ /* 0x000fc00000000000 */
        /* <DEDUP_REMOVED lines=9> */
.L_x_3:


//--------------------- .nv.shared._Z16computeHistogramPyiS_ --------------------------
	.section	.nv.shared._Z16computeHistogramPyiS_,"aw",@nobits
	.sectionflags	@""
	.align	8
.nv.shared._Z16computeHistogramPyiS_:
	.zero		9216


//--------------------- .nv.shared.reserved.0     --------------------------
	.section	.nv.shared.reserved.0,"aw",@nobits
	.weak		__nv_reservedSMEM_offset_0_alias
	.size		__nv_reservedSMEM_offset_0_alias, 0, 64
	.other		__nv_reservedSMEM_offset_0_alias,@"STO_CUDA_RESERVED_SHARED STV_DEFAULT"
__nv_reservedSMEM_offset_0_alias:
	.zero		0
	.zero		64


//--------------------- .nv.constant0._Z16computeHistogramPyiS_ --------------------------
	.section	.nv.constant0._Z16computeHistogramPyiS_,"a",@progbits
	.sectionflags	@""
	.align	4
.nv.constant0._Z16computeHistogramPyiS_:
	.zero		920


//--------------------- SYMBOLS --------------------------

	.type		.nv.reservedSmem.offset0,@object
	.size		.nv.reservedSmem.offset0,0x4
	.type		.nv.reservedSmem.cap,@object
	.size		.nv.reservedSmem.cap,0x4
